	.headerflags	@"EF_CUDA_TEXMODE_UNIFIED EF_CUDA_64BIT_ADDRESS EF_CUDA_ACCELERATORS EF_CUDA_SM90 EF_CUDA_VIRTUAL_SM(EF_CUDA_SM90)"
	.elftype	@"ET_EXEC"


//--------------------- .nv.info                  --------------------------
	.section	.nv.info,"",@"SHT_CUDA_INFO"
	.align	4


	//----- nvinfo : EIATTR_REGCOUNT
	.align		4
        /*0000*/ 	.byte	0x04, 0x2f
        /*0002*/ 	.short	(.L_3 - .L_2)
	.align		4
.L_2:
        /*0004*/ 	.word	index@(triton_poi_fused__native_batch_norm_legit_no_training_silu_46)
        /*0008*/ 	.word	0x00000019


	//----- nvinfo : EIATTR_MIN_STACK_SIZE
	.align		4
.L_3:
        /*000c*/ 	.byte	0x04, 0x12
        /*000e*/ 	.short	(.L_5 - .L_4)
	.align		4
.L_4:
        /*0010*/ 	.word	index@(triton_poi_fused__native_batch_norm_legit_no_training_silu_46)
        /*0014*/ 	.word	0x00000000


	//----- nvinfo : EIATTR_FRAME_SIZE
	.align		4
.L_5:
        /*0018*/ 	.byte	0x04, 0x11
        /*001a*/ 	.short	(.L_7 - .L_6)
	.align		4
.L_6:
        /*001c*/ 	.word	index@(triton_poi_fused__native_batch_norm_legit_no_training_silu_46)
        /*0020*/ 	.word	0x00000000


	//----- nvinfo : EIATTR_MIN_STACK_SIZE
	.align		4
.L_7:
        /*0024*/ 	.byte	0x04, 0x12
        /*0026*/ 	.short	(.L_9 - .L_8)
	.align		4
.L_8:
        /*0028*/ 	.word	index@(triton_poi_fused__native_batch_norm_legit_no_training_silu_46)
        /*002c*/ 	.word	0x00000000
.L_9:


//--------------------- .nv.info.triton_poi_fused__native_batch_norm_legit_no_training_silu_46 --------------------------
	.section	.nv.info.triton_poi_fused__native_batch_norm_legit_no_training_silu_46,"",@"SHT_CUDA_INFO"
	.sectionflags	@""
	.align	4


	//----- nvinfo : EIATTR_CUDA_API_VERSION
	.align		4
        /*0000*/ 	.byte	0x04, 0x37
        /*0002*/ 	.short	(.L_11 - .L_10)
.L_10:
        /*0004*/ 	.word	0x0000007c


	//----- nvinfo : EIATTR_KPARAM_INFO
	.align		4
.L_11:
        /*0008*/ 	.byte	0x04, 0x17
        /*000a*/ 	.short	(.L_13 - .L_12)
.L_12:
        /*000c*/ 	.word	0x00000000
        /*0010*/ 	.short	0x0007
        /*0012*/ 	.short	0x0034
        /*0014*/ 	.byte	0x00, 0xf0, 0x11, 0x00


	//----- nvinfo : EIATTR_KPARAM_INFO
	.align		4
.L_13:
        /*0018*/ 	.byte	0x04, 0x17
        /*001a*/ 	.short	(.L_15 - .L_14)
.L_14:
        /*001c*/ 	.word	0x00000000
        /*0020*/ 	.short	0x0006
        /*0022*/ 	.short	0x0030
        /*0024*/ 	.byte	0x00, 0xf0, 0x11, 0x00


	//----- nvinfo : EIATTR_KPARAM_INFO
	.align		4
.L_15:
        /*0028*/ 	.byte	0x04, 0x17
        /*002a*/ 	.short	(.L_17 - .L_16)
.L_16:
        /*002c*/ 	.word	0x00000000
        /*0030*/ 	.short	0x0005
        /*0032*/ 	.short	0x0028
        /*0034*/ 	.byte	0x00, 0xf4, 0x21, 0x00


	//----- nvinfo : EIATTR_KPARAM_INFO
	.align		4
.L_17:
        /*0038*/ 	.byte	0x04, 0x17
        /*003a*/ 	.short	(.L_19 - .L_18)
.L_18:
        /*003c*/ 	.word	0x00000000
        /*0040*/ 	.short	0x0004
        /*0042*/ 	.short	0x0020
        /*0044*/ 	.byte	0x00, 0xf4, 0x21, 0x00


	//----- nvinfo : EIATTR_KPARAM_INFO
	.align		4
.L_19:
        /*0048*/ 	.byte	0x04, 0x17
        /*004a*/ 	.short	(.L_21 - .L_20)
.L_20:
        /*004c*/ 	.word	0x00000000
        /*0050*/ 	.short	0x0003
        /*0052*/ 	.short	0x0018
        /*0054*/ 	.byte	0x00, 0xf4, 0x21, 0x00


	//----- nvinfo : EIATTR_KPARAM_INFO
	.align		4
.L_21:
        /*0058*/ 	.byte	0x04, 0x17
        /*005a*/ 	.short	(.L_23 - .L_22)
.L_22:
        /*005c*/ 	.word	0x00000000
        /*0060*/ 	.short	0x0002
        /*0062*/ 	.short	0x0010
        /*0064*/ 	.byte	0x00, 0xf4, 0x21, 0x00


	//----- nvinfo : EIATTR_KPARAM_INFO
	.align		4
.L_23:
        /*0068*/ 	.byte	0x04, 0x17
        /*006a*/ 	.short	(.L_25 - .L_24)
.L_24:
        /*006c*/ 	.word	0x00000000
        /*0070*/ 	.short	0x0001
        /*0072*/ 	.short	0x0008
        /*0074*/ 	.byte	0x00, 0xf4, 0x21, 0x00


	//----- nvinfo : EIATTR_KPARAM_INFO
	.align		4
.L_25:
        /*0078*/ 	.byte	0x04, 0x17
        /*007a*/ 	.short	(.L_27 - .L_26)
.L_26:
        /*007c*/ 	.word	0x00000000
        /*0080*/ 	.short	0x0000
        /*0082*/ 	.short	0x0000
        /*0084*/ 	.byte	0x00, 0xf4, 0x21, 0x00


	//----- nvinfo : EIATTR_SPARSE_MMA_MASK
	.align		4
.L_27:
        /*0088*/ 	.byte	0x03, 0x50
        /*008a*/ 	.short	0x0000


	//----- nvinfo : EIATTR_MAXREG_COUNT
	.align		4
        /*008c*/ 	.byte	0x03, 0x1b
        /*008e*/ 	.short	0x00ff


	//----- nvinfo : EIATTR_EXIT_INSTR_OFFSETS
	.align		4
        /*0090*/ 	.byte	0x04, 0x1c
        /*0092*/ 	.short	(.L_29 - .L_28)


	//   ....[0]....
.L_28:
        /*0094*/ 	.word	0x000006f0


	//   ....[1]....
        /*0098*/ 	.word	0x000007c0


	//----- nvinfo : EIATTR_REQNTID
	.align		4
.L_29:
        /*009c*/ 	.byte	0x04, 0x10
        /*009e*/ 	.short	(.L_31 - .L_30)
.L_30:
        /*00a0*/ 	.word	0x00000080
        /*00a4*/ 	.word	0x00000001
        /*00a8*/ 	.word	0x00000001


	//----- nvinfo : EIATTR_CBANK_PARAM_SIZE
	.align		4
.L_31:
        /*00ac*/ 	.byte	0x03, 0x19
        /*00ae*/ 	.short	0x0038


	//----- nvinfo : EIATTR_PARAM_CBANK
	.align		4
        /*00b0*/ 	.byte	0x04, 0x0a
        /*00b2*/ 	.short	(.L_33 - .L_32)
	.align		4
.L_32:
        /*00b4*/ 	.word	index@(.nv.constant0.triton_poi_fused__native_batch_norm_legit_no_training_silu_46)
        /*00b8*/ 	.short	0x0210
        /*00ba*/ 	.short	0x0038


	//----- nvinfo : EIATTR_SW_WAR
	.align		4
.L_33:
        /*00bc*/ 	.byte	0x04, 0x36
        /*00be*/ 	.short	(.L_35 - .L_34)
.L_34:
        /*00c0*/ 	.word	0x00000008
.L_35:


//--------------------- .nv.callgraph             --------------------------
	.section	.nv.callgraph,"",@"SHT_CUDA_CALLGRAPH"
	.align	4
	.sectionentsize	8
	.align		4
        /*0000*/ 	.word	0x00000000
	.align		4
        /*0004*/ 	.word	0xffffffff
	.align		4
        /*0008*/ 	.word	0x00000000
	.align		4
        /*000c*/ 	.word	0xfffffffe
	.align		4
        /*0010*/ 	.word	0x00000000
	.align		4
        /*0014*/ 	.word	0xfffffffd
	.align		4
        /*0018*/ 	.word	0x00000000
	.align		4
        /*001c*/ 	.word	0xfffffffc


//--------------------- .nv.constant4             --------------------------
	.section	.nv.constant4,"a",@progbits
	.align	8
	.align		8
.nv.constant4:
        /*0000*/ 	.dword	_$_str
	.align		8
        /*0008*/ 	.dword	_$_str_$_2


//--------------------- .text.triton_poi_fused__native_batch_norm_legit_no_training_silu_46 --------------------------
	.section	.text.triton_poi_fused__native_batch_norm_legit_no_training_silu_46,"ax",@progbits
	.sectionflags	@"SHF_BARRIERS=1"
	.align	128
        .global         triton_poi_fused__native_batch_norm_legit_no_training_silu_46
        .type           triton_poi_fused__native_batch_norm_legit_no_training_silu_46,@function
        .size           triton_poi_fused__native_batch_norm_legit_no_training_silu_46,(.L_x_1 - triton_poi_fused__native_batch_norm_legit_no_training_silu_46)
        .other          triton_poi_fused__native_batch_norm_legit_no_training_silu_46,@"STO_CUDA_ENTRY STV_DEFAULT"
triton_poi_fused__native_batch_norm_legit_no_training_silu_46:
.text.triton_poi_fused__native_batch_norm_legit_no_training_silu_46:
[----:B------:R-:W0:Y:S01]  /*0000*/  LDC R1, c[0x0][0x28] ;  /* 0x00000a00ff017b82 */ /* 0x000e220000000800 */
[----:B------:R-:W1:Y:S07]  /*0010*/  S2R R8, SR_TID.X ;  /* 0x0000000000087919 */ /* 0x000e6e0000002100 */
[----:B------:R-:W2:Y:S01]  /*0020*/  S2UR UR5, SR_CTAID.X ;  /* 0x00000000000579c3 */ /* 0x000ea20000002500 */
[----:B------:R-:W-:Y:S01]  /*0030*/  CS2R R6, SRZ ;  /* 0x0000000000067805 */ /* 0x000fe2000001ff00 */
[----:B------:R-:W-:-:S06]  /*0040*/  ULDC.64 UR8, c[0x0][0x208] ;  /* 0x0000820000087ab9 */ /* 0x000fcc0000000a00 */
[----:B------:R-:W3:Y:S08]  /*0050*/  LDC.64 R2, c[0x0][0x220] ;  /* 0x00008800ff027b82 */ /* 0x000ef00000000a00 */
[----:B------:R-:W4:Y:S01]  /*0060*/  S2UR UR4, SR_CTAID.Y ;  /* 0x00000000000479c3 */ /* 0x000f220000002600 */
[----:B--2---:R-:W-:-:S07]  /*0070*/  USHF.L.U32 UR5, UR5, 0x4, URZ ;  /* 0x0000000405057899 */ /* 0x004fce000800063f */
[----:B------:R-:W2:Y:S01]  /*0080*/  LDC.64 R18, c[0x0][0x210] ;  /* 0x00008400ff127b82 */ /* 0x000ea20000000a00 */
[----:B-1----:R-:W-:-:S07]  /*0090*/  IMAD.SHL.U32 R0, R8, 0x2, RZ ;  /* 0x0000000208007824 */ /* 0x002fce00078e00ff */
[----:B------:R-:W1:Y:S01]  /*00a0*/  LDC.64 R16, c[0x0][0x218] ;  /* 0x00008600ff107b82 */ /* 0x000e620000000a00 */
[----:B------:R-:W-:-:S04]  /*00b0*/  LOP3.LUT R0, R0, 0xe, RZ, 0xc0, !PT ;  /* 0x0000000e00007812 */ /* 0x000fc800078ec0ff */
[----:B------:R-:W-:-:S03]  /*00c0*/  LOP3.LUT R13, R0, UR5, RZ, 0xfc, !PT ;  /* 0x00000005000d7c12 */ /* 0x000fc6000f8efcff */
[----:B------:R-:W5:Y:S01]  /*00d0*/  LDC.64 R14, c[0x0][0x228] ;  /* 0x00008a00ff0e7b82 */ /* 0x000f620000000a00 */
[C---:B------:R-:W-:Y:S01]  /*00e0*/  ISETP.GE.AND P1, PT, R13.reuse, 0x400, PT ;  /* 0x000004000d00780c */ /* 0x040fe20003f26270 */
[----:B---3--:R-:W-:-:S06]  /*00f0*/  IMAD.WIDE R2, R13, 0x4, R2 ;  /* 0x000000040d027825 */ /* 0x008fcc00078e0202 */
[----:B------:R-:W3:Y:S06]  /*0100*/  LDC.64 R10, c[0x0][0x230] ;  /* 0x00008c00ff0a7b82 */ /* 0x000eec0000000a00 */
[----:B------:R1:W2:Y:S01]  /*0110*/  @!P1 LDG.E.EL.64 R6, desc[UR8][R2.64] ;  /* 0x0000000802069981 */ /* 0x0002a2000c2e1b00 */
[----:B------:R-:W-:Y:S01]  /*0120*/  SHF.R.U32.HI R9, RZ, 0x3, R8 ;  /* 0x00000003ff097819 */ /* 0x000fe20000011608 */
[----:B----4-:R-:W-:Y:S01]  /*0130*/  USHF.L.U32 UR4, UR4, 0x4, URZ ;  /* 0x0000000404047899 */ /* 0x010fe2000800063f */
[----:B-1----:R-:W-:Y:S02]  /*0140*/  IMAD.WIDE R16, R13, 0x4, R16 ;  /* 0x000000040d107825 */ /* 0x002fe400078e0210 */
[----:B------:R-:W-:-:S02]  /*0150*/  SGXT.U32 R9, R9, 0x4 ;  /* 0x000000040909781a */ /* 0x000fc40000000000 */
[----:B-----5:R-:W-:Y:S02]  /*0160*/  IMAD.WIDE R14, R13, 0x4, R14 ;  /* 0x000000040d0e7825 */ /* 0x020fe400078e020e */
[----:B------:R-:W-:Y:S02]  /*0170*/  LOP3.LUT R4, R9, UR4, RZ, 0xfc, !PT ;  /* 0x0000000409047c12 */ /* 0x000fe4000f8efcff */
[----:B0-----:R-:W-:Y:S02]  /*0180*/  CS2R R2, SRZ ;  /* 0x0000000000027805 */ /* 0x001fe4000001ff00 */
[C---:B------:R-:W-:Y:S02]  /*0190*/  ISETP.LT.AND P0, PT, R4.reuse, 0x10, !P1 ;  /* 0x000000100400780c */ /* 0x040fe40004f01270 */
[----:B------:R-:W-:Y:S02]  /*01a0*/  LEA R5, R4, R13, 0xa ;  /* 0x0000000d04057211 */ /* 0x000fe400078e50ff */
[----:B------:R0:W4:Y:S01]  /*01b0*/  @!P1 LDG.E.EL.64 R2, desc[UR8][R16.64] ;  /* 0x0000000810029981 */ /* 0x000122000c2e1b00 */
[----:B---3--:R-:W-:-:S04]  /*01c0*/  IMAD.WIDE R20, R13, 0x4, R10 ;  /* 0x000000040d147825 */ /* 0x008fc800078e020a */
[----:B--2---:R-:W-:Y:S01]  /*01d0*/  IMAD.WIDE R18, R5, 0x4, R18 ;  /* 0x0000000405127825 */ /* 0x004fe200078e0212 */
[----:B------:R-:W-:-:S06]  /*01e0*/  CS2R R4, SRZ ;  /* 0x0000000000047805 */ /* 0x000fcc000001ff00 */
[----:B------:R-:W4:Y:S01]  /*01f0*/  @P0 LDG.E.EL.64 R4, desc[UR8][R18.64] ;  /* 0x0000000812040981 */ /* 0x000f22000c2e1b00 */
[----:B------:R-:W-:Y:S02]  /*0200*/  CS2R R10, SRZ ;  /* 0x00000000000a7805 */ /* 0x000fe4000001ff00 */
[----:B------:R-:W-:-:S04]  /*0210*/  CS2R R12, SRZ ;  /* 0x00000000000c7805 */ /* 0x000fc8000001ff00 */
[----:B------:R1:W2:Y:S04]  /*0220*/  @!P1 LDG.E.EL.64 R10, desc[UR8][R14.64] ;  /* 0x000000080e0a9981 */ /* 0x0002a8000c2e1b00 */
[----:B------:R-:W2:Y:S01]  /*0230*/  @!P1 LDG.E.EL.64 R12, desc[UR8][R20.64] ;  /* 0x00000008140c9981 */ /* 0x000ea2000c2e1b00 */
[----:B------:R-:W3:Y:S01]  /*0240*/  S2UR UR7, SR_CgaCtaId ;  /* 0x00000000000779c3 */ /* 0x000ee20000008800 */
[----:B------:R-:W-:Y:S02]  /*0250*/  UMOV UR6, 0x400 ;  /* 0x0000040000067882 */ /* 0x000fe40000000000 */
[----:B---3--:R-:W-:Y:S01]  /*0260*/  UPRMT UR6, UR7, 0x654, UR6 ;  /* 0x0000065407067896 */ /* 0x008fe20008000006 */
[----:B------:R-:W-:Y:S01]  /*0270*/  LOP3.LUT R0, R0, UR4, RZ, 0xfc, !PT ;  /* 0x0000000400007c12 */ /* 0x000fe2000f8efcff */
[----:B------:R-:W-:Y:S01]  /*0280*/  FADD R6, R6, 0.0010000000474974513054 ;  /* 0x3a83126f06067421 */ /* 0x000fe20000000000 */
[----:B------:R-:W-:-:S03]  /*0290*/  FADD R7, R7, 0.0010000000474974513054 ;  /* 0x3a83126f07077421 */ /* 0x000fc60000000000 */
[----:B------:R-:W3:Y:S08]  /*02a0*/  MUFU.SQRT R22, R6 ;  /* 0x0000000600167308 */ /* 0x000ef00000002000 */
[----:B0-----:R-:W0:Y:S01]  /*02b0*/  MUFU.SQRT R16, R7 ;  /* 0x0000000700107308 */ /* 0x001e220000002000 */
[C---:B---3--:R-:W-:Y:S02]  /*02c0*/  FSETP.GT.AND P0, PT, R22.reuse, 8.50705917302346158658e+37, PT ;  /* 0x7e8000001600780b */ /* 0x048fe40003f04000 */
[----:B------:R-:W-:-:S02]  /*02d0*/  FSETP.GEU.AND P2, PT, R22, 1.175494350822287508e-38, PT ;  /* 0x008000001600780b */ /* 0x000fc40003f4e000 */
[C---:B0-----:R-:W-:Y:S02]  /*02e0*/  FSETP.GT.AND P1, PT, R16.reuse, 8.50705917302346158658e+37, PT ;  /* 0x7e8000001000780b */ /* 0x041fe40003f24000 */
[----:B------:R-:W-:-:S07]  /*02f0*/  FSETP.GEU.AND P3, PT, R16, 1.175494350822287508e-38, PT ;  /* 0x008000001000780b */ /* 0x000fce0003f6e000 */
[----:B------:R-:W-:-:S04]  /*0300*/  @P0 FMUL R22, R22, 0.25 ;  /* 0x3e80000016160820 */ /* 0x000fc80000400000 */
[----:B------:R-:W-:Y:S01]  /*0310*/  @!P2 FMUL R22, R22, 16777216 ;  /* 0x4b8000001616a820 */ /* 0x000fe20000400000 */
[----:B------:R-:W-:Y:S01]  /*0320*/  @P1 FMUL R16, R16, 0.25 ;  /* 0x3e80000010101820 */ /* 0x000fe20000400000 */
[----:B------:R-:W-:-:S04]  /*0330*/  IMAD.MOV.U32 R6, RZ, RZ, 0x3e800000 ;  /* 0x3e800000ff067424 */ /* 0x000fc800078e00ff */
[----:B------:R-:W0:Y:S01]  /*0340*/  MUFU.RCP R22, R22 ;  /* 0x0000001600167308 */ /* 0x000e220000001000 */
[----:B------:R-:W-:Y:S01]  /*0350*/  @!P3 FMUL R16, R16, 16777216 ;  /* 0x4b8000001010b820 */ /* 0x000fe20000400000 */
[----:B------:R-:W-:-:S06]  /*0360*/  FSEL R7, R6, 1, P0 ;  /* 0x3f80000006077808 */ /* 0x000fcc0000000000 */
[----:B------:R-:W3:Y:S01]  /*0370*/  MUFU.RCP R16, R16 ;  /* 0x0000001000107308 */ /* 0x000ee20000001000 */
[----:B------:R-:W-:Y:S01]  /*0380*/  @!P2 FMUL R7, R7, 16777216 ;  /* 0x4b8000000707a820 */ /* 0x000fe20000400000 */
[----:B-1----:R-:W-:Y:S01]  /*0390*/  FSEL R15, R6, 1, P1 ;  /* 0x3f800000060f7808 */ /* 0x002fe20000800000 */
[----:B----4-:R-:W-:Y:S02]  /*03a0*/  FADD R2, -R2, R4 ;  /* 0x0000000402027221 */ /* 0x010fe40000000100 */
[----:B0-----:R-:W-:Y:S02]  /*03b0*/  FMUL R7, R22, R7 ;  /* 0x0000000716077220 */ /* 0x001fe40000400000 */
[----:B------:R-:W-:Y:S01]  /*03c0*/  @!P3 FMUL R15, R15, 16777216 ;  /* 0x4b8000000f0fb820 */ /* 0x000fe20000400000 */
[----:B------:R-:W-:Y:S01]  /*03d0*/  FADD R3, -R3, R5 ;  /* 0x0000000503037221 */ /* 0x000fe20000000100 */
[----:B------:R-:W-:Y:S02]  /*03e0*/  FMUL R7, R2, R7 ;  /* 0x0000000702077220 */ /* 0x000fe40000400000 */
[----:B---3--:R-:W-:-:S02]  /*03f0*/  FMUL R2, R16, R15 ;  /* 0x0000000f10027220 */ /* 0x008fc40000400000 */
[----:B--2---:R-:W-:Y:S02]  /*0400*/  FFMA R10, R7, R10, R12 ;  /* 0x0000000a070a7223 */ /* 0x004fe4000000000c */
[----:B------:R-:W-:Y:S02]  /*0410*/  FMUL R2, R3, R2 ;  /* 0x0000000203027220 */ /* 0x000fe40000400000 */
[----:B------:R-:W-:Y:S02]  /*0420*/  FADD R3, RZ, -R10 ;  /* 0x8000000aff037221 */ /* 0x000fe40000000000 */
[----:B------:R-:W-:Y:S02]  /*0430*/  FFMA R11, R2, R11, R13 ;  /* 0x0000000b020b7223 */ /* 0x000fe4000000000d */
[----:B------:R-:W-:Y:S02]  /*0440*/  FMUL R3, R3, 1.4426950216293334961 ;  /* 0x3fb8aa3b03037820 */ /* 0x000fe40000400000 */
[----:B------:R-:W-:-:S04]  /*0450*/  FADD R2, RZ, -R11 ;  /* 0x8000000bff027221 */ /* 0x000fc80000000000 */
[----:B------:R-:W-:Y:S01]  /*0460*/  FMUL R4, R2, 1.4426950216293334961 ;  /* 0x3fb8aa3b02047820 */ /* 0x000fe20000400000 */
[----:B------:R-:W-:-:S04]  /*0470*/  FSETP.GEU.AND P0, PT, R3, -126, PT ;  /* 0xc2fc00000300780b */ /* 0x000fc80003f0e000 */
[----:B------:R-:W-:-:S09]  /*0480*/  FSETP.GEU.AND P1, PT, R4, -126, PT ;  /* 0xc2fc00000400780b */ /* 0x000fd20003f2e000 */
[----:B------:R-:W-:-:S04]  /*0490*/  @!P0 FMUL R3, R3, 0.5 ;  /* 0x3f00000003038820 */ /* 0x000fc80000400000 */
[----:B------:R-:W-:Y:S01]  /*04a0*/  @!P1 FMUL R4, R4, 0.5 ;  /* 0x3f00000004049820 */ /* 0x000fe20000400000 */
[----:B------:R-:W0:Y:S08]  /*04b0*/  MUFU.EX2 R2, R3 ;  /* 0x0000000300027308 */ /* 0x000e300000000800 */
[----:B------:R-:W1:Y:S01]  /*04c0*/  MUFU.EX2 R5, R4 ;  /* 0x0000000400057308 */ /* 0x000e620000000800 */
[----:B0-----:R-:W-:-:S04]  /*04d0*/  @!P0 FMUL R2, R2, R2 ;  /* 0x0000000202028220 */ /* 0x001fc80000400000 */
[----:B------:R-:W-:Y:S01]  /*04e0*/  FADD R2, R2, 1 ;  /* 0x3f80000002027421 */ /* 0x000fe20000000000 */
[----:B-1----:R-:W-:-:S04]  /*04f0*/  @!P1 FMUL R5, R5, R5 ;  /* 0x0000000505059220 */ /* 0x002fc80000400000 */
[----:B------:R-:W-:Y:S01]  /*0500*/  FADD R5, R5, 1 ;  /* 0x3f80000005057421 */ /* 0x000fe20000000000 */
[----:B------:R-:W-:-:S04]  /*0510*/  FSETP.GT.AND P0, PT, R2, 8.50705917302346158658e+37, PT ;  /* 0x7e8000000200780b */ /* 0x000fc80003f04000 */
[----:B------:R-:W-:Y:S02]  /*0520*/  FSETP.GT.AND P1, PT, R5, 8.50705917302346158658e+37, PT ;  /* 0x7e8000000500780b */ /* 0x000fe40003f24000 */
[----:B------:R-:W-:-:S07]  /*0530*/  SHF.L.U32 R3, R8, 0x5, RZ ;  /* 0x0000000508037819 */ /* 0x000fce00000006ff */
[----:B------:R-:W-:-:S04]  /*0540*/  @P0 FMUL R2, R2, 0.25 ;  /* 0x3e80000002020820 */ /* 0x000fc80000400000 */
[----:B------:R-:W-:Y:S01]  /*0550*/  @P1 FMUL R5, R5, 0.25 ;  /* 0x3e80000005051820 */ /* 0x000fe20000400000 */
[----:B------:R-:W-:Y:S01]  /*0560*/  LOP3.LUT R4, R3, 0xe0, RZ, 0xc0, !PT ;  /* 0x000000e003047812 */ /* 0x000fe200078ec0ff */
[----:B------:R-:W0:Y:S03]  /*0570*/  MUFU.RCP R2, R2 ;  /* 0x0000000200027308 */ /* 0x000e260000001000 */
[----:B------:R-:W-:-:S05]  /*0580*/  LOP3.LUT R3, R4, 0x10, RZ, 0xfc, !PT ;  /* 0x0000001004037812 */ /* 0x000fca00078efcff */
[----:B------:R-:W1:Y:S01]  /*0590*/  MUFU.RCP R5, R5 ;  /* 0x0000000500057308 */ /* 0x000e620000001000 */
[----:B------:R-:W-:Y:S02]  /*05a0*/  LEA.HI R12, R3, UR6, RZ, 0x1f ;  /* 0x00000006030c7c11 */ /* 0x000fe4000f8ff8ff */
[C---:B------:R-:W-:Y:S02]  /*05b0*/  FSEL R3, R6.reuse, 1, P0 ;  /* 0x3f80000006037808 */ /* 0x040fe40000000000 */
[----:B------:R-:W-:Y:S02]  /*05c0*/  FSEL R6, R6, 1, P1 ;  /* 0x3f80000006067808 */ /* 0x000fe40000800000 */
[----:B------:R-:W-:Y:S01]  /*05d0*/  LOP3.LUT R7, R4, R9, RZ, 0xfc, !PT ;  /* 0x0000000904077212 */ /* 0x000fe200078efcff */
[----:B0-----:R-:W-:Y:S01]  /*05e0*/  FMUL R3, R2, R3 ;  /* 0x0000000302037220 */ /* 0x001fe20000400000 */
[----:B------:R-:W-:-:S03]  /*05f0*/  LEA.HI R4, R4, UR6, RZ, 0x1f ;  /* 0x0000000604047c11 */ /* 0x000fc6000f8ff8ff */
[----:B------:R-:W-:Y:S01]  /*0600*/  FMUL R3, R10, R3 ;  /* 0x000000030a037220 */ /* 0x000fe20000400000 */
[----:B-1----:R-:W-:Y:S01]  /*0610*/  FMUL R6, R5, R6 ;  /* 0x0000000605067220 */ /* 0x002fe20000400000 */
[C---:B------:R-:W-:Y:S01]  /*0620*/  IMAD R4, R7.reuse, 0x4, R4 ;  /* 0x0000000407047824 */ /* 0x040fe200078e0204 */
[----:B------:R-:W-:Y:S02]  /*0630*/  LEA R7, R7, R12, 0x2 ;  /* 0x0000000c07077211 */ /* 0x000fe400078e10ff */
[----:B------:R-:W-:Y:S02]  /*0640*/  FMUL R6, R11, R6 ;  /* 0x000000060b067220 */ /* 0x000fe40000400000 */
[----:B------:R0:W-:Y:S04]  /*0650*/  STS [R4], R3 ;  /* 0x0000000304007388 */ /* 0x0001e80000000800 */
[----:B------:R0:W-:Y:S01]  /*0660*/  STS [R7+0x40], R6 ;  /* 0x0000400607007388 */ /* 0x0001e20000000800 */
[----:B------:R-:W-:Y:S01]  /*0670*/  LOP3.LUT R9, R9, UR5, RZ, 0xfc, !PT ;  /* 0x0000000509097c12 */ /* 0x000fe2000f8efcff */
[----:B------:R-:W-:Y:S03]  /*0680*/  BAR.SYNC.DEFER_BLOCKING 0x0 ;  /* 0x0000000000007b1d */ /* 0x000fe60000010000 */
[----:B------:R-:W-:Y:S01]  /*0690*/  ISETP.GE.AND P0, PT, R9, 0x400, PT ;  /* 0x000004000900780c */ /* 0x000fe20003f06270 */
[----:B------:R-:W-:-:S03]  /*06a0*/  IMAD.SHL.U32 R2, R8, 0x8, RZ ;  /* 0x0000000808027824 */ /* 0x000fc600078e00ff */
[----:B------:R-:W-:Y:S02]  /*06b0*/  ISETP.LT.AND P0, PT, R0, 0x10, !P0 ;  /* 0x000000100000780c */ /* 0x000fe40004701270 */
[----:B------:R-:W-:Y:S02]  /*06c0*/  LOP3.LUT R8, R8, 0x78, RZ, 0xc0, !PT ;  /* 0x0000007808087812 */ /* 0x000fe400078ec0ff */
[----:B------:R-:W-:-:S04]  /*06d0*/  LOP3.LUT R5, R2, 0x3f8, RZ, 0xc0, !PT ;  /* 0x000003f802057812 */ /* 0x000fc800078ec0ff */
[----:B------:R-:W-:-:S05]  /*06e0*/  IADD3 R8, R5, UR6, R8 ;  /* 0x0000000605087c10 */ /* 0x000fca000fffe008 */
[----:B0-----:R-:W-:Y:S05]  /*06f0*/  @!P0 EXIT ;  /* 0x000000000000894d */ /* 0x001fea0003800000 */
[----:B------:R-:W0:Y:S01]  /*0700*/  LDS.64 R10, [R8] ;  /* 0x00000000080a7984 */ /* 0x000e220000000a00 */
[----:B------:R-:W-:Y:S01]  /*0710*/  SHF.R.S32.HI R5, RZ, 0x1f, R0 ;  /* 0x0000001fff057819 */ /* 0x000fe20000011400 */
[----:B------:R-:W1:Y:S03]  /*0720*/  LDC.64 R2, c[0x0][0x238] ;  /* 0x00008e00ff027b82 */ /* 0x000e660000000a00 */
[----:B------:R-:W-:-:S04]  /*0730*/  LEA.HI R5, R5, R0, RZ, 0x2 ;  /* 0x0000000005057211 */ /* 0x000fc800078f10ff */
[C---:B------:R-:W-:Y:S01]  /*0740*/  LOP3.LUT R7, R5.reuse, 0xfffffffc, RZ, 0xc0, !PT ;  /* 0xfffffffc05077812 */ /* 0x040fe200078ec0ff */
[----:B------:R-:W-:-:S03]  /*0750*/  IMAD.SHL.U32 R5, R5, 0x400, RZ ;  /* 0x0000040005057824 */ /* 0x000fc600078e00ff */
[----:B------:R-:W-:Y:S02]  /*0760*/  IADD3 R0, R0, -R7, RZ ;  /* 0x8000000700007210 */ /* 0x000fe40007ffe0ff */
[----:B------:R-:W-:Y:S02]  /*0770*/  LOP3.LUT R5, R5, 0xfffff000, RZ, 0xc0, !PT ;  /* 0xfffff00005057812 */ /* 0x000fe400078ec0ff */
[----:B------:R-:W-:-:S05]  /*0780*/  LEA R0, R9, R0, 0x2 ;  /* 0x0000000009007211 */ /* 0x000fca00078e10ff */
[----:B------:R-:W-:-:S04]  /*0790*/  IMAD.IADD R5, R0, 0x1, R5 ;  /* 0x0000000100057824 */ /* 0x000fc800078e0205 */
[----:B-1----:R-:W-:-:S05]  /*07a0*/  IMAD.WIDE R2, R5, 0x4, R2 ;  /* 0x0000000405027825 */ /* 0x002fca00078e0202 */
[----:B0-----:R-:W-:Y:S01]  /*07b0*/  STG.E.64 desc[UR8][R2.64], R10 ;  /* 0x0000000a02007986 */ /* 0x001fe2000c101b08 */
[----:B------:R-:W-:Y:S05]  /*07c0*/  EXIT ;  /* 0x000000000000794d */ /* 0x000fea0003800000 */
.L_x_0:
[----:B------:R-:W-:-:S00]  /*07d0*/  BRA `(.L_x_0) ;  /* 0xfffffffc00fc7947 */ /* 0x000fc0000383ffff */
[----:B------:R-:W-:-:S00]  /*07e0*/  NOP ;  /* 0x0000000000007918 */ /* 0x000fc00000000000 */
        /* <DEDUP_REMOVED lines=9> */
.L_x_1:


//--------------------- .nv.global.init           --------------------------
	.section	.nv.global.init,"aw",@progbits
.nv.global.init:
	.type		_$_str,@object
	.size		_$_str,(_$_str_$_2 - _$_str)
_$_str:
        /*0000*/ 	.byte	0x5f, 0x5f, 0x43, 0x55, 0x44, 0x41, 0x5f, 0x46, 0x54, 0x5a, 0x00
	.type		_$_str_$_2,@object
	.size		_$_str_$_2,(.L_1 - _$_str_$_2)
_$_str_$_2:
        /*000b*/ 	.byte	0x5f, 0x5f, 0x43, 0x55, 0x44, 0x41, 0x5f, 0x50, 0x52, 0x45, 0x43, 0x5f, 0x53, 0x51, 0x52, 0x54
        /*001b*/ 	.byte	0x00
.L_1:


//--------------------- .nv.shared.triton_poi_fused__native_batch_norm_legit_no_training_silu_46 --------------------------
	.section	.nv.shared.triton_poi_fused__native_batch_norm_legit_no_training_silu_46,"aw",@nobits
	.sectionflags	@""
	.align	16
	.zero		1024


//--------------------- .nv.constant0.triton_poi_fused__native_batch_norm_legit_no_training_silu_46 --------------------------
	.section	.nv.constant0.triton_poi_fused__native_batch_norm_legit_no_training_silu_46,"a",@progbits
	.sectionflags	@""
	.align	4
.nv.constant0.triton_poi_fused__native_batch_norm_legit_no_training_silu_46:
	.zero		584
